//
// Generated by NVIDIA NVVM Compiler
//
// Compiler Build ID: CL-36424714
// Cuda compilation tools, release 13.0, V13.0.88
// Based on NVVM 20.0.0
//

.version 9.0
.target sm_100
.address_size 64

	// .globl	_Z9basicConvPfS_S_iii

.visible .entry _Z9basicConvPfS_S_iii(
	.param .u64 .ptr .align 1 _Z9basicConvPfS_S_iii_param_0,
	.param .u64 .ptr .align 1 _Z9basicConvPfS_S_iii_param_1,
	.param .u64 .ptr .align 1 _Z9basicConvPfS_S_iii_param_2,
	.param .u32 _Z9basicConvPfS_S_iii_param_3,
	.param .u32 _Z9basicConvPfS_S_iii_param_4,
	.param .u32 _Z9basicConvPfS_S_iii_param_5
)
{
	.reg .pred 	%p<94>;
	.reg .b32 	%r<90>;
	.reg .b32 	%f<99>;
	.reg .b64 	%rd<25>;

	ld.param.u64 	%rd10, [_Z9basicConvPfS_S_iii_param_0];
	ld.param.u64 	%rd11, [_Z9basicConvPfS_S_iii_param_1];
	ld.param.u64 	%rd9, [_Z9basicConvPfS_S_iii_param_2];
	ld.param.u32 	%r37, [_Z9basicConvPfS_S_iii_param_3];
	ld.param.u32 	%r38, [_Z9basicConvPfS_S_iii_param_4];
	ld.param.u32 	%r39, [_Z9basicConvPfS_S_iii_param_5];
	cvta.to.global.u64 	%rd1, %rd11;
	cvta.to.global.u64 	%rd2, %rd10;
	mov.u32 	%r40, %ctaid.x;
	mov.u32 	%r41, %ntid.x;
	mul.lo.s32 	%r1, %r40, %r41;
	mov.u32 	%r2, %tid.x;
	add.s32 	%r3, %r1, %r2;
	mov.u32 	%r42, %ctaid.y;
	mov.u32 	%r43, %ntid.y;
	mov.u32 	%r44, %tid.y;
	mad.lo.s32 	%r4, %r42, %r43, %r44;
	setp.ge.s32 	%p2, %r4, %r37;
	setp.ge.s32 	%p3, %r3, %r38;
	or.pred  	%p4, %p2, %p3;
	@%p4 bra 	$L__BB0_46;
	shr.u32 	%r45, %r39, 31;
	add.s32 	%r46, %r39, %r45;
	shr.s32 	%r6, %r46, 1;
	neg.s32 	%r5, %r6;
	setp.lt.s32 	%p5, %r6, %r5;
	mov.f32 	%f97, 0f00000000;
	@%p5 bra 	$L__BB0_45;
	sub.s32 	%r47, %r6, %r5;
	add.s32 	%r48, %r47, 1;
	and.b32  	%r7, %r48, 7;
	add.s32 	%r49, %r2, %r5;
	add.s32 	%r8, %r49, %r1;
	mov.f32 	%f97, 0f00000000;
	mov.u32 	%r81, %r5;
$L__BB0_3:
	mov.u32 	%r9, %r81;
	setp.lt.u32 	%p6, %r47, 7;
	add.s32 	%r51, %r9, %r4;
	setp.gt.s32 	%p7, %r51, -1;
	setp.lt.s32 	%p8, %r51, %r37;
	and.pred  	%p1, %p7, %p8;
	mul.lo.s32 	%r10, %r51, %r38;
	add.s32 	%r52, %r9, %r6;
	mul.lo.s32 	%r11, %r52, %r39;
	add.s32 	%r12, %r11, %r6;
	mov.u32 	%r88, %r5;
	@%p6 bra 	$L__BB0_23;
	add.s32 	%r54, %r47, 1;
	and.b32  	%r55, %r54, -8;
	neg.s32 	%r82, %r55;
	add.s32 	%r86, %r5, 3;
	add.s32 	%r84, %r8, %r10;
	add.s32 	%r56, %r5, %r6;
	add.s32 	%r83, %r56, %r11;
	mov.u32 	%r85, %r8;
$L__BB0_5:
	.pragma "nounroll";
	setp.gt.s32 	%p9, %r85, -1;
	setp.lt.s32 	%p10, %r85, %r38;
	and.pred  	%p11, %p9, %p10;
	and.pred  	%p12, %p1, %p11;
	mul.wide.s32 	%rd12, %r84, 4;
	add.s64 	%rd3, %rd2, %rd12;
	mul.wide.s32 	%rd13, %r83, 4;
	add.s64 	%rd4, %rd1, %rd13;
	not.pred 	%p13, %p12;
	@%p13 bra 	$L__BB0_7;
	ld.global.f32 	%f43, [%rd3];
	ld.global.f32 	%f44, [%rd4];
	fma.rn.f32 	%f97, %f43, %f44, %f97;
$L__BB0_7:
	add.s32 	%r57, %r85, 1;
	setp.gt.s32 	%p14, %r57, -1;
	setp.lt.s32 	%p15, %r57, %r38;
	and.pred  	%p16, %p14, %p15;
	and.pred  	%p17, %p1, %p16;
	not.pred 	%p18, %p17;
	@%p18 bra 	$L__BB0_9;
	ld.global.f32 	%f45, [%rd3+4];
	ld.global.f32 	%f46, [%rd4+4];
	fma.rn.f32 	%f97, %f45, %f46, %f97;
$L__BB0_9:
	add.s32 	%r58, %r85, 2;
	setp.gt.s32 	%p19, %r58, -1;
	setp.lt.s32 	%p20, %r58, %r38;
	and.pred  	%p21, %p19, %p20;
	and.pred  	%p22, %p1, %p21;
	not.pred 	%p23, %p22;
	@%p23 bra 	$L__BB0_11;
	ld.global.f32 	%f47, [%rd3+8];
	ld.global.f32 	%f48, [%rd4+8];
	fma.rn.f32 	%f97, %f47, %f48, %f97;
$L__BB0_11:
	add.s32 	%r59, %r85, 3;
	setp.gt.s32 	%p24, %r59, -1;
	setp.lt.s32 	%p25, %r59, %r38;
	and.pred  	%p26, %p24, %p25;
	and.pred  	%p27, %p1, %p26;
	not.pred 	%p28, %p27;
	@%p28 bra 	$L__BB0_13;
	ld.global.f32 	%f49, [%rd3+12];
	ld.global.f32 	%f50, [%rd4+12];
	fma.rn.f32 	%f97, %f49, %f50, %f97;
$L__BB0_13:
	add.s32 	%r60, %r85, 4;
	setp.gt.s32 	%p29, %r60, -1;
	setp.lt.s32 	%p30, %r60, %r38;
	and.pred  	%p31, %p29, %p30;
	and.pred  	%p32, %p1, %p31;
	not.pred 	%p33, %p32;
	@%p33 bra 	$L__BB0_15;
	ld.global.f32 	%f51, [%rd3+16];
	ld.global.f32 	%f52, [%rd4+16];
	fma.rn.f32 	%f97, %f51, %f52, %f97;
$L__BB0_15:
	add.s32 	%r61, %r85, 5;
	setp.gt.s32 	%p34, %r61, -1;
	setp.lt.s32 	%p35, %r61, %r38;
	and.pred  	%p36, %p34, %p35;
	and.pred  	%p37, %p1, %p36;
	not.pred 	%p38, %p37;
	@%p38 bra 	$L__BB0_17;
	ld.global.f32 	%f53, [%rd3+20];
	ld.global.f32 	%f54, [%rd4+20];
	fma.rn.f32 	%f97, %f53, %f54, %f97;
$L__BB0_17:
	add.s32 	%r62, %r85, 6;
	setp.gt.s32 	%p39, %r62, -1;
	setp.lt.s32 	%p40, %r62, %r38;
	and.pred  	%p41, %p39, %p40;
	and.pred  	%p42, %p1, %p41;
	not.pred 	%p43, %p42;
	@%p43 bra 	$L__BB0_19;
	ld.global.f32 	%f55, [%rd3+24];
	ld.global.f32 	%f56, [%rd4+24];
	fma.rn.f32 	%f97, %f55, %f56, %f97;
$L__BB0_19:
	add.s32 	%r63, %r85, 7;
	setp.gt.s32 	%p44, %r63, -1;
	setp.lt.s32 	%p45, %r63, %r38;
	and.pred  	%p46, %p44, %p45;
	and.pred  	%p47, %p1, %p46;
	not.pred 	%p48, %p47;
	@%p48 bra 	$L__BB0_21;
	ld.global.f32 	%f57, [%rd3+28];
	ld.global.f32 	%f58, [%rd4+28];
	fma.rn.f32 	%f97, %f57, %f58, %f97;
$L__BB0_21:
	add.s32 	%r86, %r86, 8;
	add.s32 	%r85, %r85, 8;
	add.s32 	%r84, %r84, 8;
	add.s32 	%r83, %r83, 8;
	add.s32 	%r82, %r82, 8;
	setp.ne.s32 	%p49, %r82, 0;
	@%p49 bra 	$L__BB0_5;
	add.s32 	%r88, %r86, -3;
$L__BB0_23:
	setp.eq.s32 	%p50, %r7, 0;
	@%p50 bra 	$L__BB0_44;
	add.s32 	%r64, %r7, -1;
	setp.lt.u32 	%p51, %r64, 3;
	@%p51 bra 	$L__BB0_34;
	add.s32 	%r29, %r88, %r3;
	setp.gt.s32 	%p52, %r29, -1;
	setp.lt.s32 	%p53, %r29, %r38;
	and.pred  	%p54, %p52, %p53;
	and.pred  	%p56, %p1, %p54;
	add.s32 	%r65, %r29, %r10;
	mul.wide.s32 	%rd14, %r65, 4;
	add.s64 	%rd5, %rd2, %rd14;
	add.s32 	%r66, %r12, %r88;
	mul.wide.s32 	%rd15, %r66, 4;
	add.s64 	%rd6, %rd1, %rd15;
	not.pred 	%p57, %p56;
	@%p57 bra 	$L__BB0_27;
	ld.global.f32 	%f60, [%rd5];
	ld.global.f32 	%f61, [%rd6];
	fma.rn.f32 	%f97, %f60, %f61, %f97;
$L__BB0_27:
	add.s32 	%r67, %r29, 1;
	setp.gt.s32 	%p58, %r67, -1;
	setp.lt.s32 	%p59, %r67, %r38;
	and.pred  	%p60, %p58, %p59;
	and.pred  	%p61, %p1, %p60;
	not.pred 	%p62, %p61;
	@%p62 bra 	$L__BB0_29;
	ld.global.f32 	%f62, [%rd5+4];
	ld.global.f32 	%f63, [%rd6+4];
	fma.rn.f32 	%f97, %f62, %f63, %f97;
$L__BB0_29:
	add.s32 	%r68, %r29, 2;
	setp.gt.s32 	%p63, %r68, -1;
	setp.lt.s32 	%p64, %r68, %r38;
	and.pred  	%p65, %p63, %p64;
	and.pred  	%p66, %p1, %p65;
	not.pred 	%p67, %p66;
	@%p67 bra 	$L__BB0_31;
	ld.global.f32 	%f64, [%rd5+8];
	ld.global.f32 	%f65, [%rd6+8];
	fma.rn.f32 	%f97, %f64, %f65, %f97;
$L__BB0_31:
	add.s32 	%r69, %r29, 3;
	setp.gt.s32 	%p68, %r69, -1;
	setp.lt.s32 	%p69, %r69, %r38;
	and.pred  	%p70, %p68, %p69;
	and.pred  	%p71, %p1, %p70;
	not.pred 	%p72, %p71;
	@%p72 bra 	$L__BB0_33;
	ld.global.f32 	%f66, [%rd5+12];
	ld.global.f32 	%f67, [%rd6+12];
	fma.rn.f32 	%f97, %f66, %f67, %f97;
$L__BB0_33:
	add.s32 	%r88, %r88, 4;
$L__BB0_34:
	add.s32 	%r72, %r47, 1;
	and.b32  	%r70, %r72, 3;
	setp.eq.s32 	%p73, %r70, 0;
	@%p73 bra 	$L__BB0_44;
	setp.eq.s32 	%p74, %r70, 1;
	@%p74 bra 	$L__BB0_41;
	add.s32 	%r32, %r88, %r3;
	setp.gt.s32 	%p75, %r32, -1;
	setp.lt.s32 	%p76, %r32, %r38;
	and.pred  	%p77, %p75, %p76;
	and.pred  	%p79, %p1, %p77;
	add.s32 	%r73, %r32, %r10;
	mul.wide.s32 	%rd16, %r73, 4;
	add.s64 	%rd7, %rd2, %rd16;
	add.s32 	%r74, %r12, %r88;
	mul.wide.s32 	%rd17, %r74, 4;
	add.s64 	%rd8, %rd1, %rd17;
	not.pred 	%p80, %p79;
	@%p80 bra 	$L__BB0_38;
	ld.global.f32 	%f69, [%rd7];
	ld.global.f32 	%f70, [%rd8];
	fma.rn.f32 	%f97, %f69, %f70, %f97;
$L__BB0_38:
	add.s32 	%r75, %r32, 1;
	setp.gt.s32 	%p81, %r75, -1;
	setp.lt.s32 	%p82, %r75, %r38;
	and.pred  	%p83, %p81, %p82;
	and.pred  	%p84, %p1, %p83;
	not.pred 	%p85, %p84;
	@%p85 bra 	$L__BB0_40;
	ld.global.f32 	%f71, [%rd7+4];
	ld.global.f32 	%f72, [%rd8+4];
	fma.rn.f32 	%f97, %f71, %f72, %f97;
$L__BB0_40:
	add.s32 	%r88, %r88, 2;
$L__BB0_41:
	and.b32  	%r77, %r47, 1;
	setp.eq.b32 	%p86, %r77, 1;
	@%p86 bra 	$L__BB0_44;
	add.s32 	%r35, %r88, %r3;
	setp.gt.s32 	%p87, %r35, -1;
	setp.lt.s32 	%p88, %r35, %r38;
	and.pred  	%p89, %p87, %p88;
	and.pred  	%p91, %p1, %p89;
	not.pred 	%p92, %p91;
	@%p92 bra 	$L__BB0_44;
	add.s32 	%r78, %r35, %r10;
	mul.wide.s32 	%rd18, %r78, 4;
	add.s64 	%rd19, %rd2, %rd18;
	ld.global.f32 	%f73, [%rd19];
	add.s32 	%r79, %r12, %r88;
	mul.wide.s32 	%rd20, %r79, 4;
	add.s64 	%rd21, %rd1, %rd20;
	ld.global.f32 	%f74, [%rd21];
	fma.rn.f32 	%f97, %f73, %f74, %f97;
$L__BB0_44:
	add.s32 	%r81, %r9, 1;
	setp.ne.s32 	%p93, %r9, %r6;
	@%p93 bra 	$L__BB0_3;
$L__BB0_45:
	mad.lo.s32 	%r80, %r38, %r4, %r3;
	cvta.to.global.u64 	%rd22, %rd9;
	mul.wide.s32 	%rd23, %r80, 4;
	add.s64 	%rd24, %rd22, %rd23;
	st.global.f32 	[%rd24], %f97;
$L__BB0_46:
	ret;

}


// ===== COMPILED SASS (sm_100) =====

	.target	sm_100

	.elftype	@"ET_EXEC"


//--------------------- .note.nv.tkinfo           --------------------------
	.section	.note.nv.tkinfo,"",@"SHT_NOTE"
	.sectionflags	@"SHF_NOTE_NV_TKINFO"
	.tkinfo
        /*0018*/ 	.word	0x00000002
        /*0030*/ 	.string	""
        /*0030*/ 	.string	"ptxas"
        /*0030*/ 	.string	"Cuda compilation tools, release 13.0, V13.0.88"
        /*0030*/ 	.string	"Build cuda_13.0.r13.0/compiler.36424714_0"
        /*0030*/ 	.string	"-arch sm_100 -m 64 "



//--------------------- .note.nv.cuinfo           --------------------------
	.section	.note.nv.cuinfo,"",@"SHT_NOTE"
	.sectionflags	@"SHF_NOTE_NV_CUINFO"
        /*0018*/ 	.short	0x0002
        /*001a*/ 	.short	0x0064
        /*001c*/ 	.short	0x0082
	.zero		2


//--------------------- .nv.info                  --------------------------
	.section	.nv.info,"",@"SHT_CUDA_INFO"
	.align	4


	//----- nvinfo : EIATTR_REGCOUNT
	.align		4
        /*0000*/ 	.byte	0x04, 0x2f
        /*0002*/ 	.short	(.L_1 - .L_0)
	.align		4
.L_0:
        /*0004*/ 	.word	index@(_Z9basicConvPfS_S_iii)
        /*0008*/ 	.word	0x00000020


	//----- nvinfo : EIATTR_FRAME_SIZE
	.align		4
.L_1:
        /*000c*/ 	.byte	0x04, 0x11
        /*000e*/ 	.short	(.L_3 - .L_2)
	.align		4
.L_2:
        /*0010*/ 	.word	index@(_Z9basicConvPfS_S_iii)
        /*0014*/ 	.word	0x00000000


	//----- nvinfo : EIATTR_MIN_STACK_SIZE
	.align		4
.L_3:
        /*0018*/ 	.byte	0x04, 0x12
        /*001a*/ 	.short	(.L_5 - .L_4)
	.align		4
.L_4:
        /*001c*/ 	.word	index@(_Z9basicConvPfS_S_iii)
        /*0020*/ 	.word	0x00000000
.L_5:


//--------------------- .nv.compat                --------------------------
	.section	.nv.compat,"",@"SHT_CUDA_COMPAT_INFO"
	.align	4
        /*0000*/ 	.byte	0x02, 0x09, 0x00, 0x00, 0x02, 0x02, 0x01, 0x00, 0x02, 0x05, 0x05, 0x00, 0x03, 0x07, 0x01, 0x01
        /*0010*/ 	.byte	0x02, 0x03, 0x00, 0x00, 0x02, 0x06, 0x01, 0x00, 0x04, 0x0b, 0x08, 0x00, 0x09, 0x00, 0x00, 0x00
        /*0020*/ 	.byte	0x00, 0x00, 0x00, 0x00


//--------------------- .nv.info._Z9basicConvPfS_S_iii --------------------------
	.section	.nv.info._Z9basicConvPfS_S_iii,"",@"SHT_CUDA_INFO"
	.sectionflags	@""
	.align	4


	//----- nvinfo : EIATTR_CUDA_API_VERSION
	.align		4
        /*0000*/ 	.byte	0x04, 0x37
        /*0002*/ 	.short	(.L_7 - .L_6)
.L_6:
        /*0004*/ 	.word	0x00000082


	//----- nvinfo : EIATTR_KPARAM_INFO
	.align		4
.L_7:
        /*0008*/ 	.byte	0x04, 0x17
        /*000a*/ 	.short	(.L_9 - .L_8)
.L_8:
        /*000c*/ 	.word	0x00000000
        /*0010*/ 	.short	0x0005
        /*0012*/ 	.short	0x0020
        /*0014*/ 	.byte	0x00, 0xf0, 0x11, 0x00


	//----- nvinfo : EIATTR_KPARAM_INFO
	.align		4
.L_9:
        /*0018*/ 	.byte	0x04, 0x17
        /*001a*/ 	.short	(.L_11 - .L_10)
.L_10:
        /*001c*/ 	.word	0x00000000
        /*0020*/ 	.short	0x0004
        /*0022*/ 	.short	0x001c
        /*0024*/ 	.byte	0x00, 0xf0, 0x11, 0x00


	//----- nvinfo : EIATTR_KPARAM_INFO
	.align		4
.L_11:
        /*0028*/ 	.byte	0x04, 0x17
        /*002a*/ 	.short	(.L_13 - .L_12)
.L_12:
        /*002c*/ 	.word	0x00000000
        /*0030*/ 	.short	0x0003
        /*0032*/ 	.short	0x0018
        /*0034*/ 	.byte	0x00, 0xf0, 0x11, 0x00


	//----- nvinfo : EIATTR_KPARAM_INFO
	.align		4
.L_13:
        /*0038*/ 	.byte	0x04, 0x17
        /*003a*/ 	.short	(.L_15 - .L_14)
.L_14:
        /*003c*/ 	.word	0x00000000
        /*0040*/ 	.short	0x0002
        /*0042*/ 	.short	0x0010
        /*0044*/ 	.byte	0x00, 0xf5, 0x21, 0x00


	//----- nvinfo : EIATTR_KPARAM_INFO
	.align		4
.L_15:
        /*0048*/ 	.byte	0x04, 0x17
        /*004a*/ 	.short	(.L_17 - .L_16)
.L_16:
        /*004c*/ 	.word	0x00000000
        /*0050*/ 	.short	0x0001
        /*0052*/ 	.short	0x0008
        /*0054*/ 	.byte	0x00, 0xf5, 0x21, 0x00


	//----- nvinfo : EIATTR_KPARAM_INFO
	.align		4
.L_17:
        /*0058*/ 	.byte	0x04, 0x17
        /*005a*/ 	.short	(.L_19 - .L_18)
.L_18:
        /*005c*/ 	.word	0x00000000
        /*0060*/ 	.short	0x0000
        /*0062*/ 	.short	0x0000
        /*0064*/ 	.byte	0x00, 0xf5, 0x21, 0x00


	//----- nvinfo : EIATTR_SPARSE_MMA_MASK
	.align		4
.L_19:
        /*0068*/ 	.byte	0x03, 0x50
        /*006a*/ 	.short	0x0000


	//----- nvinfo : EIATTR_MAXREG_COUNT
	.align		4
        /*006c*/ 	.byte	0x03, 0x1b
        /*006e*/ 	.short	0x00ff


	//----- nvinfo : EIATTR_MERCURY_ISA_VERSION
	.align		4
        /*0070*/ 	.byte	0x03, 0x5f
        /*0072*/ 	.short	0x0101


	//----- nvinfo : EIATTR_VRC_CTA_INIT_COUNT
	.align		4
        /*0074*/ 	.byte	0x02, 0x4a
	.zero		1
	.zero		1


	//----- nvinfo : EIATTR_EXIT_INSTR_OFFSETS
	.align		4
        /*0078*/ 	.byte	0x04, 0x1c
        /*007a*/ 	.short	(.L_21 - .L_20)


	//   ....[0]....
.L_20:
        /*007c*/ 	.word	0x000000d0


	//   ....[1]....
        /*0080*/ 	.word	0x00000d30


	//----- nvinfo : EIATTR_CRS_STACK_SIZE
	.align		4
.L_21:
        /*0084*/ 	.byte	0x04, 0x1e
        /*0086*/ 	.short	(.L_23 - .L_22)
.L_22:
        /*0088*/ 	.word	0x00000000


	//----- nvinfo : EIATTR_CBANK_PARAM_SIZE
	.align		4
.L_23:
        /*008c*/ 	.byte	0x03, 0x19
        /*008e*/ 	.short	0x0024


	//----- nvinfo : EIATTR_PARAM_CBANK
	.align		4
        /*0090*/ 	.byte	0x04, 0x0a
        /*0092*/ 	.short	(.L_25 - .L_24)
	.align		4
.L_24:
        /*0094*/ 	.word	index@(.nv.constant0._Z9basicConvPfS_S_iii)
        /*0098*/ 	.short	0x0380
        /*009a*/ 	.short	0x0024


	//----- nvinfo : EIATTR_SW_WAR
	.align		4
.L_25:
        /*009c*/ 	.byte	0x04, 0x36
        /*009e*/ 	.short	(.L_27 - .L_26)
.L_26:
        /*00a0*/ 	.word	0x00000008
.L_27:


//--------------------- .nv.callgraph             --------------------------
	.section	.nv.callgraph,"",@"SHT_CUDA_CALLGRAPH"
	.align	4
	.sectionentsize	8
	.align		4
        /*0000*/ 	.word	0x00000000
	.align		4
        /*0004*/ 	.word	0xffffffff
	.align		4
        /*0008*/ 	.word	0x00000000
	.align		4
        /*000c*/ 	.word	0xfffffffe
	.align		4
        /*0010*/ 	.word	0x00000000
	.align		4
        /*0014*/ 	.word	0xfffffffd
	.align		4
        /*0018*/ 	.word	0x00000000
	.align		4
        /*001c*/ 	.word	0xfffffffc


//--------------------- .text._Z9basicConvPfS_S_iii --------------------------
	.section	.text._Z9basicConvPfS_S_iii,"ax",@progbits
	.align	128
        .global         _Z9basicConvPfS_S_iii
        .type           _Z9basicConvPfS_S_iii,@function
        .size           _Z9basicConvPfS_S_iii,(.L_x_9 - _Z9basicConvPfS_S_iii)
        .other          _Z9basicConvPfS_S_iii,@"STO_CUDA_ENTRY STV_DEFAULT"
_Z9basicConvPfS_S_iii:
.text._Z9basicConvPfS_S_iii:
[----:B------:R-:W-:Y:S01]  /*0000*/  LDC R1, c[0x0][0x37c] ;  /* 0x0000df00ff017b82 */ /* 0x000fe20000000800 */
[----:B------:R-:W0:Y:S07]  /*0010*/  S2R R7, SR_TID.X ;  /* 0x0000000000077919 */ /* 0x000e2e0000002100 */
[----:B------:R-:W1:Y:S01]  /*0020*/  S2UR UR4, SR_CTAID.X ;  /* 0x00000000000479c3 */ /* 0x000e620000002500 */
[----:B------:R-:W1:Y:S01]  /*0030*/  LDCU UR5, c[0x0][0x360] ;  /* 0x00006c00ff0577ac */ /* 0x000e620008000800 */
[----:B------:R-:W2:Y:S01]  /*0040*/  S2R R2, SR_TID.Y ;  /* 0x0000000000027919 */ /* 0x000ea20000002200 */
[----:B------:R-:W3:Y:S05]  /*0050*/  LDCU.64 UR8, c[0x0][0x398] ;  /* 0x00007300ff0877ac */ /* 0x000eea0008000a00 */
[----:B------:R-:W2:Y:S08]  /*0060*/  S2UR UR6, SR_CTAID.Y ;  /* 0x00000000000679c3 */ /* 0x000eb00000002600 */
[----:B------:R-:W2:Y:S01]  /*0070*/  LDC R3, c[0x0][0x364] ;  /* 0x0000d900ff037b82 */ /* 0x000ea20000000800 */
[----:B-1----:R-:W-:-:S06]  /*0080*/  UIMAD UR4, UR4, UR5, URZ ;  /* 0x00000005040472a4 */ /* 0x002fcc000f8e02ff */
[----:B0-----:R-:W-:-:S05]  /*0090*/  VIADD R0, R7, UR4 ;  /* 0x0000000407007c36 */ /* 0x001fca0008000000 */
[----:B---3--:R-:W-:Y:S01]  /*00a0*/  ISETP.GE.AND P0, PT, R0, UR9, PT ;  /* 0x0000000900007c0c */ /* 0x008fe2000bf06270 */
[----:B--2---:R-:W-:-:S05]  /*00b0*/  IMAD R3, R3, UR6, R2 ;  /* 0x0000000603037c24 */ /* 0x004fca000f8e0202 */
[----:B------:R-:W-:-:S13]  /*00c0*/  ISETP.GE.OR P0, PT, R3, UR8, P0 ;  /* 0x0000000803007c0c */ /* 0x000fda0008706670 */
[----:B------:R-:W-:Y:S05]  /*00d0*/  @P0 EXIT ;  /* 0x000000000000094d */ /* 0x000fea0003800000 */
[----:B------:R-:W0:Y:S01]  /*00e0*/  LDC R2, c[0x0][0x3a0] ;  /* 0x0000e800ff027b82 */ /* 0x000e220000000800 */
[----:B------:R-:W1:Y:S01]  /*00f0*/  LDCU.64 UR6, c[0x0][0x358] ;  /* 0x00006b00ff0677ac */ /* 0x000e620008000a00 */
[----:B------:R-:W-:Y:S01]  /*0100*/  IMAD.MOV.U32 R4, RZ, RZ, RZ ;  /* 0x000000ffff047224 */ /* 0x000fe200078e00ff */
[----:B0-----:R-:W-:-:S04]  /*0110*/  LEA.HI R2, R2, R2, RZ, 0x1 ;  /* 0x0000000202027211 */ /* 0x001fc800078f08ff */
[----:B------:R-:W-:-:S05]  /*0120*/  SHF.R.S32.HI R2, RZ, 0x1, R2 ;  /* 0x00000001ff027819 */ /* 0x000fca0000011402 */
[----:B------:R-:W-:-:S05]  /*0130*/  IMAD.MOV R5, RZ, RZ, -R2 ;  /* 0x000000ffff057224 */ /* 0x000fca00078e0a02 */
[----:B------:R-:W-:-:S13]  /*0140*/  ISETP.GE.AND P0, PT, R2, R5, PT ;  /* 0x000000050200720c */ /* 0x000fda0003f06270 */
[----:B-1----:R-:W-:Y:S05]  /*0150*/  @!P0 BRA `(.L_x_0) ;  /* 0x0000000800e08947 */ /* 0x002fea0003800000 */
[--C-:B------:R-:W-:Y:S01]  /*0160*/  IMAD.IADD R11, R2, 0x1, R2.reuse ;  /* 0x00000001020b7824 */ /* 0x100fe200078e0202 */
[----:B------:R-:W-:Y:S01]  /*0170*/  IADD3 R6, PT, PT, R7, UR4, -R2 ;  /* 0x0000000407067c10 */ /* 0x000fe2000fffe802 */
[----:B------:R-:W-:Y:S02]  /*0180*/  IMAD.MOV.U32 R4, RZ, RZ, RZ ;  /* 0x000000ffff047224 */ /* 0x000fe400078e00ff */
[----:B------:R-:W-:Y:S02]  /*0190*/  VIADD R8, R11, 0x1 ;  /* 0x000000010b087836 */ /* 0x000fe40000000000 */
[----:B------:R-:W-:-:S03]  /*01a0*/  IMAD.MOV.U32 R7, RZ, RZ, R5 ;  /* 0x000000ffff077224 */ /* 0x000fc600078e0005 */
[----:B------:R-:W-:-:S07]  /*01b0*/  LOP3.LUT R8, R8, 0x7, RZ, 0xc0, !PT ;  /* 0x0000000708087812 */ /* 0x000fce00078ec0ff */
.L_x_7:
[----:B------:R-:W0:Y:S01]  /*01c0*/  LDCU UR5, c[0x0][0x398] ;  /* 0x00007300ff0577ac */ /* 0x000e220008000800 */
[----:B------:R-:W-:Y:S01]  /*01d0*/  ISETP.GE.U32.AND P1, PT, R11, 0x7, PT ;  /* 0x000000070b00780c */ /* 0x000fe20003f26070 */
[----:B------:R-:W-:Y:S01]  /*01e0*/  IMAD.IADD R12, R2, 0x1, R7 ;  /* 0x00000001020c7824 */ /* 0x000fe200078e0207 */
[----:B------:R-:W-:Y:S01]  /*01f0*/  IADD3 R9, PT, PT, R3, R7, RZ ;  /* 0x0000000703097210 */ /* 0x000fe20007ffe0ff */
[----:B------:R-:W1:Y:S01]  /*0200*/  LDCU UR8, c[0x0][0x3a0] ;  /* 0x00007400ff0877ac */ /* 0x000e620008000800 */
[C---:B------:R-:W-:Y:S01]  /*0210*/  ISETP.NE.AND P4, PT, R7.reuse, R2, PT ;  /* 0x000000020700720c */ /* 0x040fe20003f85270 */
[----:B------:R-:W-:Y:S02]  /*0220*/  IMAD.MOV.U32 R17, RZ, RZ, R5 ;  /* 0x000000ffff117224 */ /* 0x000fe400078e0005 */
[----:B------:R-:W-:Y:S01]  /*0230*/  VIADD R7, R7, 0x1 ;  /* 0x0000000107077836 */ /* 0x000fe20000000000 */
[----:B0-----:R-:W-:Y:S01]  /*0240*/  ISETP.GE.AND P0, PT, R9, UR5, PT ;  /* 0x0000000509007c0c */ /* 0x001fe2000bf06270 */
[----:B-1----:R-:W-:-:S03]  /*0250*/  IMAD R10, R12, UR8, R2 ;  /* 0x000000080c0a7c24 */ /* 0x002fc6000f8e0202 */
[----:B------:R-:W-:Y:S01]  /*0260*/  ISETP.GT.AND P0, PT, R9, -0x1, !P0 ;  /* 0xffffffff0900780c */ /* 0x000fe20004704270 */
[----:B------:R-:W-:-:S12]  /*0270*/  @!P1 BRA `(.L_x_1) ;  /* 0x0000000400349947 */ /* 0x000fd80003800000 */
[----:B------:R-:W0:Y:S01]  /*0280*/  LDCU UR5, c[0x0][0x39c] ;  /* 0x00007380ff0577ac */ /* 0x000e220008000800 */
[----:B------:R-:W-:Y:S01]  /*0290*/  VIADD R20, R11, 0x1 ;  /* 0x000000010b147836 */ /* 0x000fe20000000000 */
[C---:B------:R-:W-:Y:S01]  /*02a0*/  IADD3 R18, PT, PT, -R2.reuse, 0x3, RZ ;  /* 0x0000000302127810 */ /* 0x040fe20007ffe1ff */
[----:B------:R-:W-:Y:S01]  /*02b0*/  IMAD.IADD R19, R2, 0x1, -R2 ;  /* 0x0000000102137824 */ /* 0x000fe200078e0a02 */
[----:B------:R-:W-:Y:S01]  /*02c0*/  MOV R16, R6 ;  /* 0x0000000600107202 */ /* 0x000fe20000000f00 */
[----:B------:R-:W1:Y:S01]  /*02d0*/  LDCU UR9, c[0x0][0x39c] ;  /* 0x00007380ff0977ac */ /* 0x000e620008000800 */
[----:B------:R-:W-:Y:S01]  /*02e0*/  LOP3.LUT R20, R20, 0xfffffff8, RZ, 0xc0, !PT ;  /* 0xfffffff814147812 */ /* 0x000fe200078ec0ff */
[----:B------:R-:W-:-:S04]  /*02f0*/  IMAD R19, R12, UR8, R19 ;  /* 0x000000080c137c24 */ /* 0x000fc8000f8e0213 */
[----:B------:R-:W-:Y:S02]  /*0300*/  IMAD.MOV R20, RZ, RZ, -R20 ;  /* 0x000000ffff147224 */ /* 0x000fe400078e0a14 */
[----:B0-----:R-:W-:-:S07]  /*0310*/  IMAD R17, R9, UR5, R6 ;  /* 0x0000000509117c24 */ /* 0x001fce000f8e0206 */
.L_x_2:
[----:B------:R-:W0:Y:S01]  /*0320*/  LDC.64 R14, c[0x0][0x380] ;  /* 0x0000e000ff0e7b82 */ /* 0x000e220000000a00 */
[----:B-1----:R-:W-:-:S04]  /*0330*/  ISETP.GE.AND P1, PT, R16, UR9, PT ;  /* 0x0000000910007c0c */ /* 0x002fc8000bf26270 */
[----:B------:R-:W-:-:S03]  /*0340*/  ISETP.GT.AND P1, PT, R16, -0x1, !P1 ;  /* 0xffffffff1000780c */ /* 0x000fc60004f24270 */
[----:B------:R-:W1:Y:S01]  /*0350*/  LDC.64 R12, c[0x0][0x388] ;  /* 0x0000e200ff0c7b82 */ /* 0x000e620000000a00 */
[----:B------:R-:W-:Y:S01]  /*0360*/  PLOP3.LUT P1, PT, P0, P1, PT, 0x80, 0x8 ;  /* 0x000000000008781c */ /* 0x000fe20000723070 */
[----:B------:R-:W-:Y:S02]  /*0370*/  VIADD R23, R16, 0x1 ;  /* 0x0000000110177836 */ /* 0x000fe40000000000 */
[----:B0-----:R-:W-:-:S10]  /*0380*/  IMAD.WIDE R14, R17, 0x4, R14 ;  /* 0x00000004110e7825 */ /* 0x001fd400078e020e */
[----:B------:R-:W2:Y:S01]  /*0390*/  @P1 LDG.E R21, desc[UR6][R14.64] ;  /* 0x000000060e151981 */ /* 0x000ea2000c1e1900 */
[----:B-1----:R-:W-:-:S05]  /*03a0*/  IMAD.WIDE R12, R19, 0x4, R12 ;  /* 0x00000004130c7825 */ /* 0x002fca00078e020c */
[----:B------:R-:W2:Y:S01]  /*03b0*/  @P1 LDG.E R22, desc[UR6][R12.64] ;  /* 0x000000060c161981 */ /* 0x000ea2000c1e1900 */
[----:B------:R-:W-:-:S04]  /*03c0*/  ISETP.GE.AND P2, PT, R23, UR9, PT ;  /* 0x0000000917007c0c */ /* 0x000fc8000bf46270 */
[----:B------:R-:W-:-:S04]  /*03d0*/  ISETP.GT.AND P2, PT, R23, -0x1, !P2 ;  /* 0xffffffff1700780c */ /* 0x000fc80005744270 */
[----:B------:R-:W-:-:S13]  /*03e0*/  PLOP3.LUT P2, PT, P0, P2, PT, 0x80, 0x8 ;  /* 0x000000000008781c */ /* 0x000fda0000745070 */
[----:B------:R-:W3:Y:S04]  /*03f0*/  @P2 LDG.E R25, desc[UR6][R14.64+0x4] ;  /* 0x000004060e192981 */ /* 0x000ee8000c1e1900 */
[----:B------:R-:W3:Y:S01]  /*0400*/  @P2 LDG.E R24, desc[UR6][R12.64+0x4] ;  /* 0x000004060c182981 */ /* 0x000ee2000c1e1900 */
[----:B------:R-:W-:-:S05]  /*0410*/  VIADD R23, R16, 0x2 ;  /* 0x0000000210177836 */ /* 0x000fca0000000000 */
[----:B------:R-:W-:-:S04]  /*0420*/  ISETP.GE.AND P5, PT, R23, UR9, PT ;  /* 0x0000000917007c0c */ /* 0x000fc8000bfa6270 */
[----:B------:R-:W-:-:S04]  /*0430*/  ISETP.GT.AND P5, PT, R23, -0x1, !P5 ;  /* 0xffffffff1700780c */ /* 0x000fc80006fa4270 */
[----:B------:R-:W-:Y:S01]  /*0440*/  PLOP3.LUT P5, PT, P0, P5, PT, 0x80, 0x8 ;  /* 0x000000000008781c */ /* 0x000fe200007ab070 */
[----:B------:R-:W-:-:S12]  /*0450*/  VIADD R26, R16, 0x3 ;  /* 0x00000003101a7836 */ /* 0x000fd80000000000 */
[----:B------:R-:W4:Y:S01]  /*0460*/  @P5 LDG.E R23, desc[UR6][R14.64+0x8] ;  /* 0x000008060e175981 */ /* 0x000f22000c1e1900 */
[----:B--2---:R-:W-:-:S03]  /*0470*/  @P1 FFMA R4, R21, R22, R4 ;  /* 0x0000001615041223 */ /* 0x004fc60000000004 */
[----:B------:R-:W4:Y:S01]  /*0480*/  @P5 LDG.E R21, desc[UR6][R12.64+0x8] ;  /* 0x000008060c155981 */ /* 0x000f22000c1e1900 */
[----:B------:R-:W-:Y:S01]  /*0490*/  ISETP.GE.AND P1, PT, R26, UR9, PT ;  /* 0x000000091a007c0c */ /* 0x000fe2000bf26270 */
[----:B------:R-:W-:-:S03]  /*04a0*/  VIADD R22, R16, 0x4 ;  /* 0x0000000410167836 */ /* 0x000fc60000000000 */
[----:B------:R-:W-:Y:S02]  /*04b0*/  ISETP.GT.AND P1, PT, R26, -0x1, !P1 ;  /* 0xffffffff1a00780c */ /* 0x000fe40004f24270 */
[C---:B------:R-:W-:Y:S02]  /*04c0*/  ISETP.GE.AND P3, PT, R22.reuse, UR9, PT ;  /* 0x0000000916007c0c */ /* 0x040fe4000bf66270 */
[----:B------:R-:W-:Y:S02]  /*04d0*/  PLOP3.LUT P1, PT, P0, P1, PT, 0x80, 0x8 ;  /* 0x000000000008781c */ /* 0x000fe40000723070 */
[----:B------:R-:W-:-:S04]  /*04e0*/  ISETP.GT.AND P3, PT, R22, -0x1, !P3 ;  /* 0xffffffff1600780c */ /* 0x000fc80005f64270 */
[----:B------:R-:W-:-:S07]  /*04f0*/  PLOP3.LUT P3, PT, P0, P3, PT, 0x80, 0x8 ;  /* 0x000000000008781c */ /* 0x000fce0000767070 */
[----:B------:R-:W2:Y:S04]  /*0500*/  @P1 LDG.E R29, desc[UR6][R14.64+0xc] ;  /* 0x00000c060e1d1981 */ /* 0x000ea8000c1e1900 */
[----:B------:R-:W2:Y:S01]  /*0510*/  @P1 LDG.E R22, desc[UR6][R12.64+0xc] ;  /* 0x00000c060c161981 */ /* 0x000ea2000c1e1900 */
[----:B---3--:R-:W-:-:S03]  /*0520*/  @P2 FFMA R4, R25, R24, R4 ;  /* 0x0000001819042223 */ /* 0x008fc60000000004 */
[----:B------:R-:W3:Y:S04]  /*0530*/  @P3 LDG.E R27, desc[UR6][R14.64+0x10] ;  /* 0x000010060e1b3981 */ /* 0x000ee8000c1e1900 */
[----:B------:R-:W3:Y:S01]  /*0540*/  @P3 LDG.E R25, desc[UR6][R12.64+0x10] ;  /* 0x000010060c193981 */ /* 0x000ee2000c1e1900 */
[----:B----4-:R-:W-:Y:S01]  /*0550*/  @P5 FFMA R4, R23, R21, R4 ;  /* 0x0000001517045223 */ /* 0x010fe20000000004 */
[C---:B------:R-:W-:Y:S01]  /*0560*/  IADD3 R21, PT, PT, R16.reuse, 0x5, RZ ;  /* 0x0000000510157810 */ /* 0x040fe20007ffe0ff */
[----:B------:R-:W-:-:S03]  /*0570*/  VIADD R23, R16, 0x6 ;  /* 0x0000000610177836 */ /* 0x000fc60000000000 */
[----:B------:R-:W-:Y:S02]  /*0580*/  ISETP.GE.AND P5, PT, R21, UR9, PT ;  /* 0x0000000915007c0c */ /* 0x000fe4000bfa6270 */
[----:B------:R-:W-:Y:S02]  /*0590*/  ISETP.GE.AND P2, PT, R23, UR9, PT ;  /* 0x0000000917007c0c */ /* 0x000fe4000bf46270 */
[----:B------:R-:W-:Y:S01]  /*05a0*/  ISETP.GT.AND P5, PT, R21, -0x1, !P5 ;  /* 0xffffffff1500780c */ /* 0x000fe20006fa4270 */
[----:B------:R-:W-:Y:S01]  /*05b0*/  VIADD R21, R16, 0x7 ;  /* 0x0000000710157836 */ /* 0x000fe20000000000 */
[----:B------:R-:W-:Y:S02]  /*05c0*/  ISETP.GT.AND P2, PT, R23, -0x1, !P2 ;  /* 0xffffffff1700780c */ /* 0x000fe40005744270 */
[----:B------:R-:W-:Y:S02]  /*05d0*/  PLOP3.LUT P5, PT, P0, P5, PT, 0x80, 0x8 ;  /* 0x000000000008781c */ /* 0x000fe400007ab070 */
[----:B------:R-:W-:-:S02]  /*05e0*/  ISETP.GE.AND P6, PT, R21, UR9, PT ;  /* 0x0000000915007c0c */ /* 0x000fc4000bfc6270 */
[----:B------:R-:W-:Y:S02]  /*05f0*/  PLOP3.LUT P2, PT, P0, P2, PT, 0x80, 0x8 ;  /* 0x000000000008781c */ /* 0x000fe40000745070 */
[----:B------:R-:W-:-:S04]  /*0600*/  ISETP.GT.AND P6, PT, R21, -0x1, !P6 ;  /* 0xffffffff1500780c */ /* 0x000fc800077c4270 */
[----:B------:R-:W-:Y:S01]  /*0610*/  PLOP3.LUT P6, PT, P0, P6, PT, 0x80, 0x8 ;  /* 0x000000000008781c */ /* 0x000fe200007cd070 */
[----:B--2---:R-:W-:Y:S02]  /*0620*/  @P1 FFMA R4, R29, R22, R4 ;  /* 0x000000161d041223 */ /* 0x004fe40000000004 */
[----:B------:R-:W2:Y:S04]  /*0630*/  @P5 LDG.E R21, desc[UR6][R14.64+0x14] ;  /* 0x000014060e155981 */ /* 0x000ea8000c1e1900 */
[----:B------:R-:W2:Y:S04]  /*0640*/  @P5 LDG.E R22, desc[UR6][R12.64+0x14] ;  /* 0x000014060c165981 */ /* 0x000ea8000c1e1900 */
[----:B------:R-:W4:Y:S01]  /*0650*/  @P2 LDG.E R23, desc[UR6][R14.64+0x18] ;  /* 0x000018060e172981 */ /* 0x000f22000c1e1900 */
[----:B---3--:R-:W-:-:S03]  /*0660*/  @P3 FFMA R4, R27, R25, R4 ;  /* 0x000000191b043223 */ /* 0x008fc60000000004 */
[----:B------:R-:W4:Y:S04]  /*0670*/  @P2 LDG.E R24, desc[UR6][R12.64+0x18] ;  /* 0x000018060c182981 */ /* 0x000f28000c1e1900 */
[----:B------:R-:W3:Y:S04]  /*0680*/  @P6 LDG.E R25, desc[UR6][R14.64+0x1c] ;  /* 0x00001c060e196981 */ /* 0x000ee8000c1e1900 */
[----:B------:R-:W3:Y:S01]  /*0690*/  @P6 LDG.E R26, desc[UR6][R12.64+0x1c] ;  /* 0x00001c060c1a6981 */ /* 0x000ee2000c1e1900 */
[----:B------:R-:W-:-:S05]  /*06a0*/  VIADD R20, R20, 0x8 ;  /* 0x0000000814147836 */ /* 0x000fca0000000000 */
[----:B------:R-:W-:Y:S01]  /*06b0*/  ISETP.NE.AND P1, PT, R20, RZ, PT ;  /* 0x000000ff1400720c */ /* 0x000fe20003f25270 */
[----:B------:R-:W-:Y:S01]  /*06c0*/  VIADD R18, R18, 0x8 ;  /* 0x0000000812127836 */ /* 0x000fe20000000000 */
[----:B------:R-:W-:Y:S01]  /*06d0*/  IADD3 R17, PT, PT, R17, 0x8, RZ ;  /* 0x0000000811117810 */ /* 0x000fe20007ffe0ff */
[----:B------:R-:W-:Y:S02]  /*06e0*/  VIADD R16, R16, 0x8 ;  /* 0x0000000810107836 */ /* 0x000fe40000000000 */
[----:B------:R-:W-:Y:S02]  /*06f0*/  VIADD R19, R19, 0x8 ;  /* 0x0000000813137836 */ /* 0x000fe40000000000 */
[----:B--2---:R-:W-:-:S04]  /*0700*/  @P5 FFMA R4, R21, R22, R4 ;  /* 0x0000001615045223 */ /* 0x004fc80000000004 */
[----:B----4-:R-:W-:-:S04]  /*0710*/  @P2 FFMA R4, R23, R24, R4 ;  /* 0x0000001817042223 */ /* 0x010fc80000000004 */
[----:B---3--:R-:W-:Y:S01]  /*0720*/  @P6 FFMA R4, R25, R26, R4 ;  /* 0x0000001a19046223 */ /* 0x008fe20000000004 */
[----:B------:R-:W-:Y:S06]  /*0730*/  @P1 BRA `(.L_x_2) ;  /* 0xfffffff800f81947 */ /* 0x000fec000383ffff */
[----:B------:R-:W-:-:S07]  /*0740*/  VIADD R17, R18, 0xfffffffd ;  /* 0xfffffffd12117836 */ /* 0x000fce0000000000 */
.L_x_1:
[----:B------:R-:W-:-:S13]  /*0750*/  ISETP.NE.AND P1, PT, R8, RZ, PT ;  /* 0x000000ff0800720c */ /* 0x000fda0003f25270 */
[----:B------:R-:W-:Y:S05]  /*0760*/  @!P1 BRA `(.L_x_3) ;  /* 0x0000000400589947 */ /* 0x000fea0003800000 */
[----:B------:R-:W-:Y:S02]  /*0770*/  VIADD R12, R8, 0xffffffff ;  /* 0xffffffff080c7836 */ /* 0x000fe40000000000 */
[----:B------:R-:W-:-:S03]  /*0780*/  VIADD R16, R11, 0x1 ;  /* 0x000000010b107836 */ /* 0x000fc60000000000 */
[----:B------:R-:W-:Y:S02]  /*0790*/  ISETP.GE.U32.AND P1, PT, R12, 0x3, PT ;  /* 0x000000030c00780c */ /* 0x000fe40003f26070 */
[----:B------:R-:W-:-:S11]  /*07a0*/  LOP3.LUT P6, R16, R16, 0x3, RZ, 0xc0, !PT ;  /* 0x0000000310107812 */ /* 0x000fd600078cc0ff */
[----:B------:R-:W-:Y:S05]  /*07b0*/  @!P1 BRA `(.L_x_4) ;  /* 0x0000000000909947 */ /* 0x000fea0003800000 */
[----:B------:R-:W0:Y:S01]  /*07c0*/  LDCU UR5, c[0x0][0x39c] ;  /* 0x00007380ff0577ac */ /* 0x000e220008000800 */
[----:B------:R-:W1:Y:S01]  /*07d0*/  LDC.64 R14, c[0x0][0x380] ;  /* 0x0000e000ff0e7b82 */ /* 0x000e620000000a00 */
[--C-:B------:R-:W-:Y:S02]  /*07e0*/  IMAD.IADD R18, R0, 0x1, R17.reuse ;  /* 0x0000000100127824 */ /* 0x100fe400078e0211 */
[----:B------:R-:W-:Y:S02]  /*07f0*/  IMAD.IADD R21, R10, 0x1, R17 ;  /* 0x000000010a157824 */ /* 0x000fe400078e0211 */
[C---:B------:R-:W-:Y:S01]  /*0800*/  VIADD R20, R18.reuse, 0x2 ;  /* 0x0000000212147836 */ /* 0x040fe20000000000 */
[C---:B------:R-:W-:Y:S01]  /*0810*/  IADD3 R19, PT, PT, R18.reuse, 0x1, RZ ;  /* 0x0000000112137810 */ /* 0x040fe20007ffe0ff */
[C---:B------:R-:W-:Y:S01]  /*0820*/  VIADD R22, R18.reuse, 0x3 ;  /* 0x0000000312167836 */ /* 0x040fe20000000000 */
[----:B------:R-:W2:Y:S01]  /*0830*/  LDC.64 R12, c[0x0][0x388] ;  /* 0x0000e200ff0c7b82 */ /* 0x000ea20000000a00 */
[----:B0-----:R-:W-:-:S02]  /*0840*/  ISETP.GE.AND P1, PT, R18, UR5, PT ;  /* 0x0000000512007c0c */ /* 0x001fc4000bf26270 */
[C---:B------:R-:W-:Y:S02]  /*0850*/  ISETP.GE.AND P2, PT, R19.reuse, UR5, PT ;  /* 0x0000000513007c0c */ /* 0x040fe4000bf46270 */
[----:B------:R-:W-:Y:S02]  /*0860*/  ISETP.GT.AND P1, PT, R18, -0x1, !P1 ;  /* 0xffffffff1200780c */ /* 0x000fe40004f24270 */
[C---:B------:R-:W-:Y:S02]  /*0870*/  ISETP.GE.AND P3, PT, R20.reuse, UR5, PT ;  /* 0x0000000514007c0c */ /* 0x040fe4000bf66270 */
[----:B------:R-:W-:Y:S01]  /*0880*/  ISETP.GT.AND P2, PT, R19, -0x1, !P2 ;  /* 0xffffffff1300780c */ /* 0x000fe20005744270 */
[----:B------:R-:W-:Y:S01]  /*0890*/  IMAD R19, R9, UR5, R18 ;  /* 0x0000000509137c24 */ /* 0x000fe2000f8e0212 */
[----:B------:R-:W-:Y:S02]  /*08a0*/  PLOP3.LUT P1, PT, P0, P1, PT, 0x80, 0x8 ;  /* 0x000000000008781c */ /* 0x000fe40000723070 */
[----:B------:R-:W-:Y:S01]  /*08b0*/  ISETP.GT.AND P3, PT, R20, -0x1, !P3 ;  /* 0xffffffff1400780c */ /* 0x000fe20005f64270 */
[----:B-1----:R-:W-:Y:S01]  /*08c0*/  IMAD.WIDE R14, R19, 0x4, R14 ;  /* 0x00000004130e7825 */ /* 0x002fe200078e020e */
[----:B------:R-:W-:-:S02]  /*08d0*/  ISETP.GE.AND P5, PT, R22, UR5, PT ;  /* 0x0000000516007c0c */ /* 0x000fc4000bfa6270 */
[----:B------:R-:W-:Y:S01]  /*08e0*/  PLOP3.LUT P2, PT, P0, P2, PT, 0x80, 0x8 ;  /* 0x000000000008781c */ /* 0x000fe20000745070 */
[----:B--2---:R-:W-:Y:S01]  /*08f0*/  IMAD.WIDE R12, R21, 0x4, R12 ;  /* 0x00000004150c7825 */ /* 0x004fe200078e020c */
[----:B------:R-:W-:Y:S02]  /*0900*/  ISETP.GT.AND P5, PT, R22, -0x1, !P5 ;  /* 0xffffffff1600780c */ /* 0x000fe40006fa4270 */
[----:B------:R-:W-:Y:S02]  /*0910*/  PLOP3.LUT P3, PT, P0, P3, PT, 0x80, 0x8 ;  /* 0x000000000008781c */ /* 0x000fe40000767070 */
[----:B------:R-:W-:Y:S01]  /*0920*/  PLOP3.LUT P5, PT, P0, P5, PT, 0x80, 0x8 ;  /* 0x000000000008781c */ /* 0x000fe200007ab070 */
[----:B------:R-:W2:Y:S04]  /*0930*/  @P1 LDG.E R19, desc[UR6][R14.64] ;  /* 0x000000060e131981 */ /* 0x000ea8000c1e1900 */
[----:B------:R-:W2:Y:S04]  /*0940*/  @P1 LDG.E R18, desc[UR6][R12.64] ;  /* 0x000000060c121981 */ /* 0x000ea8000c1e1900 */
[----:B------:R-:W3:Y:S04]  /*0950*/  @P2 LDG.E R21, desc[UR6][R14.64+0x4] ;  /* 0x000004060e152981 */ /* 0x000ee8000c1e1900 */
[----:B------:R-:W3:Y:S04]  /*0960*/  @P2 LDG.E R20, desc[UR6][R12.64+0x4] ;  /* 0x000004060c142981 */ /* 0x000ee8000c1e1900 */
[----:B------:R-:W4:Y:S04]  /*0970*/  @P3 LDG.E R23, desc[UR6][R14.64+0x8] ;  /* 0x000008060e173981 */ /* 0x000f28000c1e1900 */
[----:B------:R-:W4:Y:S04]  /*0980*/  @P3 LDG.E R22, desc[UR6][R12.64+0x8] ;  /* 0x000008060c163981 */ /* 0x000f28000c1e1900 */
[----:B------:R-:W5:Y:S04]  /*0990*/  @P5 LDG.E R25, desc[UR6][R14.64+0xc] ;  /* 0x00000c060e195981 */ /* 0x000f68000c1e1900 */
[----:B------:R-:W5:Y:S01]  /*09a0*/  @P5 LDG.E R24, desc[UR6][R12.64+0xc] ;  /* 0x00000c060c185981 */ /* 0x000f62000c1e1900 */
[----:B------:R-:W-:-:S02]  /*09b0*/  VIADD R17, R17, 0x4 ;  /* 0x0000000411117836 */ /* 0x000fc40000000000 */
[----:B--2---:R-:W-:-:S04]  /*09c0*/  @P1 FFMA R4, R19, R18, R4 ;  /* 0x0000001213041223 */ /* 0x004fc80000000004 */
[----:B---3--:R-:W-:-:S04]  /*09d0*/  @P2 FFMA R4, R21, R20, R4 ;  /* 0x0000001415042223 */ /* 0x008fc80000000004 */
[----:B----4-:R-:W-:-:S04]  /*09e0*/  @P3 FFMA R4, R23, R22, R4 ;  /* 0x0000001617043223 */ /* 0x010fc80000000004 */
[----:B-----5:R-:W-:-:S07]  /*09f0*/  @P5 FFMA R4, R25, R24, R4 ;  /* 0x0000001819045223 */ /* 0x020fce0000000004 */
.L_x_4:
[----:B------:R-:W-:Y:S05]  /*0a00*/  @!P6 BRA `(.L_x_3) ;  /* 0x0000000000b0e947 */ /* 0x000fea0003800000 */
[----:B------:R-:W-:Y:S02]  /*0a10*/  ISETP.NE.AND P1, PT, R16, 0x1, PT ;  /* 0x000000011000780c */ /* 0x000fe40003f25270 */
[----:B------:R-:W-:-:S04]  /*0a20*/  LOP3.LUT R12, R11, 0x1, RZ, 0xc0, !PT ;  /* 0x000000010b0c7812 */ /* 0x000fc800078ec0ff */
[----:B------:R-:W-:-:S07]  /*0a30*/  ISETP.NE.U32.AND P3, PT, R12, 0x1, PT ;  /* 0x000000010c00780c */ /* 0x000fce0003f65070 */
[----:B------:R-:W-:Y:S06]  /*0a40*/  @!P1 BRA `(.L_x_5) ;  /* 0x0000000000589947 */ /* 0x000fec0003800000 */
[----:B------:R-:W0:Y:S01]  /*0a50*/  LDCU UR5, c[0x0][0x39c] ;  /* 0x00007380ff0577ac */ /* 0x000e220008000800 */
[----:B------:R-:W1:Y:S01]  /*0a60*/  LDC.64 R14, c[0x0][0x380] ;  /* 0x0000e000ff0e7b82 */ /* 0x000e620000000a00 */
[--C-:B------:R-:W-:Y:S02]  /*0a70*/  IMAD.IADD R16, R0, 0x1, R17.reuse ;  /* 0x0000000100107824 */ /* 0x100fe400078e0211 */
[----:B------:R-:W-:-:S03]  /*0a80*/  IMAD.IADD R21, R10, 0x1, R17 ;  /* 0x000000010a157824 */ /* 0x000fc600078e0211 */
[C---:B------:R-:W-:Y:S02]  /*0a90*/  IADD3 R18, PT, PT, R16.reuse, 0x1, RZ ;  /* 0x0000000110127810 */ /* 0x040fe40007ffe0ff */
[----:B------:R-:W2:Y:S01]  /*0aa0*/  LDC.64 R12, c[0x0][0x388] ;  /* 0x0000e200ff0c7b82 */ /* 0x000ea20000000a00 */
[----:B0-----:R-:W-:Y:S01]  /*0ab0*/  ISETP.GE.AND P1, PT, R16, UR5, PT ;  /* 0x0000000510007c0c */ /* 0x001fe2000bf26270 */
[----:B------:R-:W-:Y:S01]  /*0ac0*/  IMAD R19, R9, UR5, R16 ;  /* 0x0000000509137c24 */ /* 0x000fe2000f8e0210 */
[----:B------:R-:W-:Y:S02]  /*0ad0*/  ISETP.GE.AND P2, PT, R18, UR5, PT ;  /* 0x0000000512007c0c */ /* 0x000fe4000bf46270 */
[----:B------:R-:W-:Y:S02]  /*0ae0*/  ISETP.GT.AND P1, PT, R16, -0x1, !P1 ;  /* 0xffffffff1000780c */ /* 0x000fe40004f24270 */
[----:B------:R-:W-:Y:S01]  /*0af0*/  ISETP.GT.AND P2, PT, R18, -0x1, !P2 ;  /* 0xffffffff1200780c */ /* 0x000fe20005744270 */
[----:B-1----:R-:W-:Y:S01]  /*0b00*/  IMAD.WIDE R14, R19, 0x4, R14 ;  /* 0x00000004130e7825 */ /* 0x002fe200078e020e */
[----:B------:R-:W-:-:S02]  /*0b10*/  PLOP3.LUT P1, PT, P0, P1, PT, 0x80, 0x8 ;  /* 0x000000000008781c */ /* 0x000fc40000723070 */
[----:B------:R-:W-:Y:S01]  /*0b20*/  PLOP3.LUT P2, PT, P0, P2, PT, 0x80, 0x8 ;  /* 0x000000000008781c */ /* 0x000fe20000745070 */
[----:B--2---:R-:W-:-:S10]  /*0b30*/  IMAD.WIDE R12, R21, 0x4, R12 ;  /* 0x00000004150c7825 */ /* 0x004fd400078e020c */
[----:B------:R-:W2:Y:S04]  /*0b40*/  @P1 LDG.E R19, desc[UR6][R14.64] ;  /* 0x000000060e131981 */ /* 0x000ea8000c1e1900 */
[----:B------:R-:W2:Y:S04]  /*0b50*/  @P1 LDG.E R16, desc[UR6][R12.64] ;  /* 0x000000060c101981 */ /* 0x000ea8000c1e1900 */
[----:B------:R-:W3:Y:S04]  /*0b60*/  @P2 LDG.E R21, desc[UR6][R14.64+0x4] ;  /* 0x000004060e152981 */ /* 0x000ee8000c1e1900 */
[----:B------:R-:W3:Y:S01]  /*0b70*/  @P2 LDG.E R18, desc[UR6][R12.64+0x4] ;  /* 0x000004060c122981 */ /* 0x000ee2000c1e1900 */
[----:B------:R-:W-:-:S02]  /*0b80*/  VIADD R17, R17, 0x2 ;  /* 0x0000000211117836 */ /* 0x000fc40000000000 */
[----:B--2---:R-:W-:-:S04]  /*0b90*/  @P1 FFMA R4, R19, R16, R4 ;  /* 0x0000001013041223 */ /* 0x004fc80000000004 */
[----:B---3--:R-:W-:-:S07]  /*0ba0*/  @P2 FFMA R4, R21, R18, R4 ;  /* 0x0000001215042223 */ /* 0x008fce0000000004 */
.L_x_5:
[----:B------:R-:W-:Y:S05]  /*0bb0*/  @!P3 BRA `(.L_x_3) ;  /* 0x000000000044b947 */ /* 0x000fea0003800000 */
[----:B------:R-:W0:Y:S01]  /*0bc0*/  LDCU UR5, c[0x0][0x39c] ;  /* 0x00007380ff0577ac */ /* 0x000e220008000800 */
[----:B------:R-:W-:Y:S01]  /*0bd0*/  IMAD.IADD R16, R0, 0x1, R17 ;  /* 0x0000000100107824 */ /* 0x000fe200078e0211 */
[----:B------:R-:W-:Y:S04]  /*0be0*/  BSSY.RECONVERGENT B0, `(.L_x_3) ;  /* 0x000000e000007945 */ /* 0x000fe80003800200 */
[----:B0-----:R-:W-:-:S04]  /*0bf0*/  ISETP.GE.AND P1, PT, R16, UR5, PT ;  /* 0x0000000510007c0c */ /* 0x001fc8000bf26270 */
[----:B------:R-:W-:-:S04]  /*0c00*/  ISETP.GT.AND P1, PT, R16, -0x1, !P1 ;  /* 0xffffffff1000780c */ /* 0x000fc80004f24270 */
[----:B------:R-:W-:-:S13]  /*0c10*/  PLOP3.LUT P1, PT, P0, P1, PT, 0x80, 0x8 ;  /* 0x000000000008781c */ /* 0x000fda0000723070 */
[----:B------:R-:W-:Y:S05]  /*0c20*/  @!P1 BRA `(.L_x_6) ;  /* 0x0000000000249947 */ /* 0x000fea0003800000 */
[----:B------:R-:W0:Y:S01]  /*0c30*/  LDC.64 R14, c[0x0][0x380] ;  /* 0x0000e000ff0e7b82 */ /* 0x000e220000000a00 */
[----:B------:R-:W-:Y:S02]  /*0c40*/  IMAD R9, R9, UR5, R16 ;  /* 0x0000000509097c24 */ /* 0x000fe4000f8e0210 */
[----:B------:R-:W-:-:S05]  /*0c50*/  IMAD.IADD R17, R10, 0x1, R17 ;  /* 0x000000010a117824 */ /* 0x000fca00078e0211 */
[----:B------:R-:W1:Y:S01]  /*0c60*/  LDC.64 R12, c[0x0][0x388] ;  /* 0x0000e200ff0c7b82 */ /* 0x000e620000000a00 */
[----:B0-----:R-:W-:-:S06]  /*0c70*/  IMAD.WIDE R14, R9, 0x4, R14 ;  /* 0x00000004090e7825 */ /* 0x001fcc00078e020e */
[----:B------:R-:W2:Y:S01]  /*0c80*/  LDG.E R15, desc[UR6][R14.64] ;  /* 0x000000060e0f7981 */ /* 0x000ea2000c1e1900 */
[----:B-1----:R-:W-:-:S06]  /*0c90*/  IMAD.WIDE R12, R17, 0x4, R12 ;  /* 0x00000004110c7825 */ /* 0x002fcc00078e020c */
[----:B------:R-:W2:Y:S02]  /*0ca0*/  LDG.E R12, desc[UR6][R12.64] ;  /* 0x000000060c0c7981 */ /* 0x000ea4000c1e1900 */
[----:B--2---:R-:W-:-:S07]  /*0cb0*/  FFMA R4, R15, R12, R4 ;  /* 0x0000000c0f047223 */ /* 0x004fce0000000004 */
.L_x_6:
[----:B------:R-:W-:Y:S05]  /*0cc0*/  BSYNC.RECONVERGENT B0 ;  /* 0x0000000000007941 */ /* 0x000fea0003800200 */
.L_x_3:
[----:B------:R-:W-:Y:S05]  /*0cd0*/  @P4 BRA `(.L_x_7) ;  /* 0xfffffff400384947 */ /* 0x000fea000383ffff */
.L_x_0:
[----:B------:R-:W0:Y:S01]  /*0ce0*/  LDC.64 R6, c[0x0][0x390] ;  /* 0x0000e400ff067b82 */ /* 0x000e220000000a00 */
[----:B------:R-:W1:Y:S02]  /*0cf0*/  LDCU UR5, c[0x0][0x39c] ;  /* 0x00007380ff0577ac */ /* 0x000e640008000800 */
[----:B-1----:R-:W-:-:S04]  /*0d00*/  IMAD R3, R3, UR5, R0 ;  /* 0x0000000503037c24 */ /* 0x002fc8000f8e0200 */
[----:B0-----:R-:W-:-:S05]  /*0d10*/  IMAD.WIDE R2, R3, 0x4, R6 ;  /* 0x0000000403027825 */ /* 0x001fca00078e0206 */
[----:B------:R-:W-:Y:S01]  /*0d20*/  STG.E desc[UR6][R2.64], R4 ;  /* 0x0000000402007986 */ /* 0x000fe2000c101906 */
[----:B------:R-:W-:Y:S05]  /*0d30*/  EXIT ;  /* 0x000000000000794d */ /* 0x000fea0003800000 */
.L_x_8:
[----:B------:R-:W-:-:S00]  /*0d40*/  BRA `(.L_x_8) ;  /* 0xfffffffc00fc7947 */ /* 0x000fc0000383ffff */
[----:B------:R-:W-:-:S00]  /*0d50*/  NOP ;  /* 0x0000000000007918 */ /* 0x000fc00000000000 */
        /* <DEDUP_REMOVED lines=10> */
.L_x_9:


//--------------------- .nv.shared.reserved.0     --------------------------
	.section	.nv.shared.reserved.0,"aw",@nobits
	.weak		__nv_reservedSMEM_offset_0_alias
	.size		__nv_reservedSMEM_offset_0_alias, 0, 64
	.other		__nv_reservedSMEM_offset_0_alias,@"STO_CUDA_RESERVED_SHARED STV_DEFAULT"
__nv_reservedSMEM_offset_0_alias:
	.zero		0
	.zero		64


//--------------------- .nv.constant0._Z9basicConvPfS_S_iii --------------------------
	.section	.nv.constant0._Z9basicConvPfS_S_iii,"a",@progbits
	.sectionflags	@""
	.align	4
.nv.constant0._Z9basicConvPfS_S_iii:
	.zero		932


//--------------------- SYMBOLS --------------------------

	.type		.nv.reservedSmem.offset0,@object
	.size		.nv.reservedSmem.offset0,0x4
